//
// Generated by NVIDIA NVVM Compiler
//
// Compiler Build ID: CL-36424714
// Cuda compilation tools, release 13.0, V13.0.88
// Based on NVVM 20.0.0
//

.version 9.0
.target sm_100
.address_size 64

	// .globl	argmax_last_f32
.extern .shared .align 16 .b8 smem[];

.visible .entry argmax_last_f32(
	.param .u64 .ptr .align 1 argmax_last_f32_param_0,
	.param .u64 .ptr .align 1 argmax_last_f32_param_1,
	.param .u32 argmax_last_f32_param_2
)
{
	.reg .pred 	%p<66>;
	.reg .b32 	%r<196>;
	.reg .b32 	%f<84>;
	.reg .b64 	%rd<29>;

	ld.param.u64 	%rd8, [argmax_last_f32_param_0];
	ld.param.u64 	%rd9, [argmax_last_f32_param_1];
	ld.param.u32 	%r67, [argmax_last_f32_param_2];
	cvta.to.global.u64 	%rd1, %rd9;
	cvta.to.global.u64 	%rd2, %rd8;
	mov.u32 	%r1, %ctaid.x;
	mov.u32 	%r2, %tid.x;
	mul.lo.s32 	%r3, %r67, %r1;
	mul.wide.s32 	%rd10, %r3, 4;
	add.s64 	%rd3, %rd1, %rd10;
	shr.s32 	%r69, %r67, 31;
	shr.u32 	%r70, %r69, 30;
	add.s32 	%r71, %r67, %r70;
	shr.s32 	%r4, %r71, 2;
	setp.ge.s32 	%p1, %r2, %r4;
	mov.f32 	%f80, 0fFE967699;
	mov.b32 	%r191, 0;
	@%p1 bra 	$L__BB0_7;
	mov.u32 	%r5, %ntid.x;
	add.s32 	%r177, %r2, %r5;
	max.u32 	%r74, %r4, %r177;
	setp.lt.u32 	%p2, %r177, %r4;
	selp.u32 	%r75, 1, 0, %p2;
	add.s32 	%r76, %r177, %r75;
	sub.s32 	%r77, %r74, %r76;
	div.u32 	%r78, %r77, %r5;
	add.s32 	%r79, %r78, %r75;
	add.s32 	%r7, %r79, 1;
	and.b32  	%r8, %r7, 3;
	setp.lt.u32 	%p3, %r79, 3;
	mov.b32 	%r191, 0;
	mov.f32 	%f80, 0fFE967699;
	mov.u32 	%r186, %r2;
	@%p3 bra 	$L__BB0_4;
	shl.b32 	%r81, %r5, 1;
	add.s32 	%r182, %r2, %r81;
	shl.b32 	%r10, %r5, 2;
	shl.b32 	%r82, %r5, 3;
	shl.b32 	%r83, %r2, 2;
	add.s32 	%r84, %r82, %r83;
	or.b32  	%r181, %r84, 1;
	mad.lo.s32 	%r180, %r5, 3, %r2;
	mad.lo.s32 	%r85, %r5, 12, %r83;
	or.b32  	%r179, %r85, 1;
	shl.b32 	%r178, %r177, 2;
	or.b32  	%r176, %r83, 1;
	add.s32 	%r175, %r83, %r10;
	and.b32  	%r86, %r7, -4;
	neg.s32 	%r174, %r86;
	mov.b32 	%r191, 0;
	mov.f32 	%f80, 0fFE967699;
	mov.u32 	%r186, %r2;
$L__BB0_3:
	mul.wide.u32 	%rd11, %r186, 16;
	add.s64 	%rd12, %rd3, %rd11;
	ld.global.nc.v4.f32 	{%f18, %f19, %f20, %f21}, [%rd12];
	add.s32 	%r87, %r176, -1;
	setp.gt.f32 	%p4, %f18, %f80;
	selp.b32 	%r88, %r87, %r191, %p4;
	selp.f32 	%f22, %f18, %f80, %p4;
	setp.gt.f32 	%p5, %f19, %f22;
	add.s32 	%r89, %r176, 2;
	selp.b32 	%r90, %r176, %r88, %p5;
	selp.f32 	%f23, %f19, %f22, %p5;
	setp.gt.f32 	%p6, %f20, %f23;
	add.s32 	%r91, %r176, 1;
	selp.b32 	%r92, %r91, %r90, %p6;
	selp.f32 	%f24, %f20, %f23, %p6;
	setp.gt.f32 	%p7, %f21, %f24;
	selp.b32 	%r93, %r89, %r92, %p7;
	selp.f32 	%f25, %f21, %f24, %p7;
	add.s32 	%r94, %r186, %r5;
	mul.wide.u32 	%rd13, %r177, 16;
	add.s64 	%rd14, %rd3, %rd13;
	ld.global.nc.v4.f32 	{%f26, %f27, %f28, %f29}, [%rd14];
	setp.gt.f32 	%p8, %f26, %f25;
	selp.b32 	%r95, %r178, %r93, %p8;
	selp.f32 	%f30, %f26, %f25, %p8;
	setp.gt.f32 	%p9, %f27, %f30;
	add.s32 	%r96, %r175, 1;
	selp.b32 	%r97, %r96, %r95, %p9;
	selp.f32 	%f31, %f27, %f30, %p9;
	setp.gt.f32 	%p10, %f28, %f31;
	add.s32 	%r98, %r175, 2;
	selp.b32 	%r99, %r98, %r97, %p10;
	selp.f32 	%f32, %f28, %f31, %p10;
	setp.gt.f32 	%p11, %f29, %f32;
	add.s32 	%r100, %r175, 3;
	selp.b32 	%r101, %r100, %r99, %p11;
	selp.f32 	%f33, %f29, %f32, %p11;
	add.s32 	%r102, %r94, %r5;
	mul.wide.u32 	%rd15, %r182, 16;
	add.s64 	%rd16, %rd3, %rd15;
	ld.global.nc.v4.f32 	{%f34, %f35, %f36, %f37}, [%rd16];
	add.s32 	%r103, %r181, -1;
	setp.gt.f32 	%p12, %f34, %f33;
	selp.b32 	%r104, %r103, %r101, %p12;
	selp.f32 	%f38, %f34, %f33, %p12;
	setp.gt.f32 	%p13, %f35, %f38;
	add.s32 	%r105, %r181, 2;
	selp.b32 	%r106, %r181, %r104, %p13;
	selp.f32 	%f39, %f35, %f38, %p13;
	setp.gt.f32 	%p14, %f36, %f39;
	add.s32 	%r107, %r181, 1;
	selp.b32 	%r108, %r107, %r106, %p14;
	selp.f32 	%f40, %f36, %f39, %p14;
	setp.gt.f32 	%p15, %f37, %f40;
	selp.b32 	%r109, %r105, %r108, %p15;
	selp.f32 	%f41, %f37, %f40, %p15;
	add.s32 	%r110, %r102, %r5;
	mul.wide.u32 	%rd17, %r180, 16;
	add.s64 	%rd18, %rd3, %rd17;
	ld.global.nc.v4.f32 	{%f42, %f43, %f44, %f45}, [%rd18];
	add.s32 	%r111, %r179, -1;
	setp.gt.f32 	%p16, %f42, %f41;
	selp.b32 	%r112, %r111, %r109, %p16;
	selp.f32 	%f46, %f42, %f41, %p16;
	setp.gt.f32 	%p17, %f43, %f46;
	add.s32 	%r113, %r179, 2;
	selp.b32 	%r114, %r179, %r112, %p17;
	selp.f32 	%f47, %f43, %f46, %p17;
	setp.gt.f32 	%p18, %f44, %f47;
	add.s32 	%r115, %r179, 1;
	selp.b32 	%r116, %r115, %r114, %p18;
	selp.f32 	%f48, %f44, %f47, %p18;
	setp.gt.f32 	%p19, %f45, %f48;
	selp.b32 	%r191, %r113, %r116, %p19;
	selp.f32 	%f80, %f45, %f48, %p19;
	add.s32 	%r186, %r110, %r5;
	add.s32 	%r182, %r182, %r10;
	shl.b32 	%r117, %r5, 4;
	add.s32 	%r181, %r181, %r117;
	add.s32 	%r180, %r180, %r10;
	add.s32 	%r179, %r179, %r117;
	add.s32 	%r178, %r178, %r117;
	add.s32 	%r177, %r177, %r10;
	add.s32 	%r176, %r176, %r117;
	add.s32 	%r175, %r175, %r117;
	add.s32 	%r174, %r174, 4;
	setp.ne.s32 	%p20, %r174, 0;
	@%p20 bra 	$L__BB0_3;
$L__BB0_4:
	setp.eq.s32 	%p21, %r8, 0;
	@%p21 bra 	$L__BB0_7;
	shl.b32 	%r118, %r186, 2;
	or.b32  	%r189, %r118, 1;
	shl.b32 	%r44, %r5, 2;
	mul.wide.u32 	%rd19, %r186, 16;
	mul.wide.s32 	%rd20, %r3, 4;
	add.s64 	%rd21, %rd19, %rd20;
	add.s64 	%rd28, %rd1, %rd21;
	mul.wide.u32 	%rd5, %r5, 16;
	neg.s32 	%r188, %r8;
$L__BB0_6:
	.pragma "nounroll";
	ld.global.nc.v4.f32 	{%f49, %f50, %f51, %f52}, [%rd28];
	add.s32 	%r119, %r189, -1;
	setp.gt.f32 	%p22, %f49, %f80;
	selp.b32 	%r120, %r119, %r191, %p22;
	selp.f32 	%f53, %f49, %f80, %p22;
	setp.gt.f32 	%p23, %f50, %f53;
	add.s32 	%r121, %r189, 2;
	selp.b32 	%r122, %r189, %r120, %p23;
	selp.f32 	%f54, %f50, %f53, %p23;
	setp.gt.f32 	%p24, %f51, %f54;
	add.s32 	%r123, %r189, 1;
	selp.b32 	%r124, %r123, %r122, %p24;
	selp.f32 	%f55, %f51, %f54, %p24;
	setp.gt.f32 	%p25, %f52, %f55;
	selp.b32 	%r191, %r121, %r124, %p25;
	selp.f32 	%f80, %f52, %f55, %p25;
	add.s32 	%r189, %r189, %r44;
	add.s64 	%rd28, %rd28, %rd5;
	add.s32 	%r188, %r188, 1;
	setp.ne.s32 	%p26, %r188, 0;
	@%p26 bra 	$L__BB0_6;
$L__BB0_7:
	shl.b32 	%r125, %r4, 2;
	add.s32 	%r192, %r125, %r2;
	setp.ge.s32 	%p27, %r192, %r67;
	@%p27 bra 	$L__BB0_10;
	mov.u32 	%r54, %ntid.x;
$L__BB0_9:
	mul.wide.s32 	%rd22, %r192, 4;
	add.s64 	%rd23, %rd3, %rd22;
	ld.global.nc.f32 	%f56, [%rd23];
	setp.gt.f32 	%p28, %f56, %f80;
	selp.b32 	%r191, %r192, %r191, %p28;
	selp.f32 	%f80, %f56, %f80, %p28;
	add.s32 	%r192, %r192, %r54;
	setp.lt.s32 	%p29, %r192, %r67;
	@%p29 bra 	$L__BB0_9;
$L__BB0_10:
	mov.b32 	%r126, %f80;
	shfl.sync.bfly.b32	%r127|%p30, %r126, 16, 31, -1;
	mov.b32 	%f57, %r127;
	shfl.sync.bfly.b32	%r128|%p31, %r191, 16, 31, -1;
	setp.lt.f32 	%p32, %f80, %f57;
	selp.b32 	%r129, %r128, %r191, %p32;
	selp.f32 	%f58, %f57, %f80, %p32;
	mov.b32 	%r130, %f58;
	shfl.sync.bfly.b32	%r131|%p33, %r130, 8, 31, -1;
	mov.b32 	%f59, %r131;
	shfl.sync.bfly.b32	%r132|%p34, %r129, 8, 31, -1;
	setp.lt.f32 	%p35, %f58, %f59;
	selp.b32 	%r133, %r132, %r129, %p35;
	selp.f32 	%f60, %f59, %f58, %p35;
	mov.b32 	%r134, %f60;
	shfl.sync.bfly.b32	%r135|%p36, %r134, 4, 31, -1;
	mov.b32 	%f61, %r135;
	shfl.sync.bfly.b32	%r136|%p37, %r133, 4, 31, -1;
	setp.lt.f32 	%p38, %f60, %f61;
	selp.b32 	%r137, %r136, %r133, %p38;
	selp.f32 	%f62, %f61, %f60, %p38;
	mov.b32 	%r138, %f62;
	shfl.sync.bfly.b32	%r139|%p39, %r138, 2, 31, -1;
	mov.b32 	%f63, %r139;
	shfl.sync.bfly.b32	%r140|%p40, %r137, 2, 31, -1;
	setp.lt.f32 	%p41, %f62, %f63;
	selp.b32 	%r141, %r140, %r137, %p41;
	selp.f32 	%f64, %f63, %f62, %p41;
	mov.b32 	%r142, %f64;
	shfl.sync.bfly.b32	%r143|%p42, %r142, 1, 31, -1;
	mov.b32 	%f65, %r143;
	shfl.sync.bfly.b32	%r144|%p43, %r141, 1, 31, -1;
	setp.lt.f32 	%p44, %f64, %f65;
	selp.b32 	%r60, %r144, %r141, %p44;
	selp.f32 	%f11, %f65, %f64, %p44;
	mov.u32 	%r145, %ntid.x;
	shr.u32 	%r61, %r145, 5;
	setp.gt.u32 	%p45, %r145, 63;
	@%p45 bra 	$L__BB0_13;
	setp.ne.s32 	%p65, %r2, 0;
	@%p65 bra 	$L__BB0_20;
	mul.wide.u32 	%rd26, %r1, 4;
	add.s64 	%rd27, %rd2, %rd26;
	st.global.u32 	[%rd27], %r60;
	bra.uni 	$L__BB0_20;
$L__BB0_13:
	shl.b32 	%r62, %r61, 2;
	and.b32  	%r63, %r2, 31;
	setp.ne.s32 	%p46, %r63, 0;
	@%p46 bra 	$L__BB0_15;
	shr.u32 	%r146, %r2, 3;
	mov.u32 	%r147, smem;
	add.s32 	%r148, %r147, %r146;
	st.shared.f32 	[%r148], %f11;
	add.s32 	%r149, %r148, %r62;
	st.shared.u32 	[%r149], %r60;
$L__BB0_15:
	bar.sync 	0;
	setp.gt.u32 	%p47, %r2, 31;
	@%p47 bra 	$L__BB0_20;
	setp.ge.u32 	%p48, %r63, %r61;
	mov.b32 	%r195, 0;
	mov.f32 	%f83, 0fFE967699;
	@%p48 bra 	$L__BB0_18;
	shl.b32 	%r151, %r63, 2;
	mov.u32 	%r152, smem;
	add.s32 	%r153, %r152, %r151;
	ld.shared.f32 	%f83, [%r153];
	add.s32 	%r154, %r153, %r62;
	ld.shared.u32 	%r195, [%r154];
$L__BB0_18:
	mov.b32 	%r155, %f83;
	shfl.sync.bfly.b32	%r156|%p49, %r155, 16, 31, -1;
	mov.b32 	%f67, %r156;
	shfl.sync.bfly.b32	%r157|%p50, %r195, 16, 31, -1;
	setp.lt.f32 	%p51, %f83, %f67;
	selp.b32 	%r158, %r157, %r195, %p51;
	selp.f32 	%f68, %f67, %f83, %p51;
	mov.b32 	%r159, %f68;
	shfl.sync.bfly.b32	%r160|%p52, %r159, 8, 31, -1;
	mov.b32 	%f69, %r160;
	shfl.sync.bfly.b32	%r161|%p53, %r158, 8, 31, -1;
	setp.lt.f32 	%p54, %f68, %f69;
	selp.b32 	%r162, %r161, %r158, %p54;
	selp.f32 	%f70, %f69, %f68, %p54;
	mov.b32 	%r163, %f70;
	shfl.sync.bfly.b32	%r164|%p55, %r163, 4, 31, -1;
	mov.b32 	%f71, %r164;
	shfl.sync.bfly.b32	%r165|%p56, %r162, 4, 31, -1;
	setp.lt.f32 	%p57, %f70, %f71;
	selp.b32 	%r166, %r165, %r162, %p57;
	selp.f32 	%f72, %f71, %f70, %p57;
	mov.b32 	%r167, %f72;
	shfl.sync.bfly.b32	%r168|%p58, %r167, 2, 31, -1;
	mov.b32 	%f73, %r168;
	shfl.sync.bfly.b32	%r169|%p59, %r166, 2, 31, -1;
	setp.lt.f32 	%p60, %f72, %f73;
	selp.b32 	%r170, %r169, %r166, %p60;
	selp.f32 	%f74, %f73, %f72, %p60;
	mov.b32 	%r171, %f74;
	shfl.sync.bfly.b32	%r172|%p61, %r171, 1, 31, -1;
	mov.b32 	%f75, %r172;
	shfl.sync.bfly.b32	%r173|%p62, %r170, 1, 31, -1;
	setp.lt.f32 	%p63, %f74, %f75;
	selp.b32 	%r66, %r173, %r170, %p63;
	setp.ne.s32 	%p64, %r2, 0;
	@%p64 bra 	$L__BB0_20;
	mul.wide.u32 	%rd24, %r1, 4;
	add.s64 	%rd25, %rd2, %rd24;
	st.global.u32 	[%rd25], %r66;
$L__BB0_20:
	ret;

}


// ===== COMPILED SASS (sm_100) =====

	.target	sm_100

	.elftype	@"ET_EXEC"


//--------------------- .note.nv.tkinfo           --------------------------
	.section	.note.nv.tkinfo,"",@"SHT_NOTE"
	.sectionflags	@"SHF_NOTE_NV_TKINFO"
	.tkinfo
        /*0018*/ 	.word	0x00000002
        /*0030*/ 	.string	""
        /*0030*/ 	.string	"ptxas"
        /*0030*/ 	.string	"Cuda compilation tools, release 13.0, V13.0.88"
        /*0030*/ 	.string	"Build cuda_13.0.r13.0/compiler.36424714_0"
        /*0030*/ 	.string	"-arch sm_100 -m 64 "



//--------------------- .note.nv.cuinfo           --------------------------
	.section	.note.nv.cuinfo,"",@"SHT_NOTE"
	.sectionflags	@"SHF_NOTE_NV_CUINFO"
        /*0018*/ 	.short	0x0002
        /*001a*/ 	.short	0x0064
        /*001c*/ 	.short	0x0082
	.zero		2


//--------------------- .nv.info                  --------------------------
	.section	.nv.info,"",@"SHT_CUDA_INFO"
	.align	4


	//----- nvinfo : EIATTR_REGCOUNT
	.align		4
        /*0000*/ 	.byte	0x04, 0x2f
        /*0002*/ 	.short	(.L_1 - .L_0)
	.align		4
.L_0:
        /*0004*/ 	.word	index@(argmax_last_f32)
        /*0008*/ 	.word	0x00000020


	//----- nvinfo : EIATTR_FRAME_SIZE
	.align		4
.L_1:
        /*000c*/ 	.byte	0x04, 0x11
        /*000e*/ 	.short	(.L_3 - .L_2)
	.align		4
.L_2:
        /*0010*/ 	.word	index@(argmax_last_f32)
        /*0014*/ 	.word	0x00000000


	//----- nvinfo : EIATTR_MIN_STACK_SIZE
	.align		4
.L_3:
        /*0018*/ 	.byte	0x04, 0x12
        /*001a*/ 	.short	(.L_5 - .L_4)
	.align		4
.L_4:
        /*001c*/ 	.word	index@(argmax_last_f32)
        /*0020*/ 	.word	0x00000000
.L_5:


//--------------------- .nv.compat                --------------------------
	.section	.nv.compat,"",@"SHT_CUDA_COMPAT_INFO"
	.align	4
        /*0000*/ 	.byte	0x02, 0x09, 0x00, 0x00, 0x02, 0x02, 0x01, 0x00, 0x02, 0x05, 0x05, 0x00, 0x03, 0x07, 0x01, 0x01
        /*0010*/ 	.byte	0x02, 0x03, 0x00, 0x00, 0x02, 0x06, 0x01, 0x00, 0x04, 0x0b, 0x08, 0x00, 0x09, 0x00, 0x00, 0x00
        /*0020*/ 	.byte	0x00, 0x00, 0x00, 0x00


//--------------------- .nv.info.argmax_last_f32  --------------------------
	.section	.nv.info.argmax_last_f32,"",@"SHT_CUDA_INFO"
	.sectionflags	@""
	.align	4


	//----- nvinfo : EIATTR_CUDA_API_VERSION
	.align		4
        /*0000*/ 	.byte	0x04, 0x37
        /*0002*/ 	.short	(.L_7 - .L_6)
.L_6:
        /*0004*/ 	.word	0x00000082


	//----- nvinfo : EIATTR_KPARAM_INFO
	.align		4
.L_7:
        /*0008*/ 	.byte	0x04, 0x17
        /*000a*/ 	.short	(.L_9 - .L_8)
.L_8:
        /*000c*/ 	.word	0x00000000
        /*0010*/ 	.short	0x0002
        /*0012*/ 	.short	0x0010
        /*0014*/ 	.byte	0x00, 0xf0, 0x11, 0x00


	//----- nvinfo : EIATTR_KPARAM_INFO
	.align		4
.L_9:
        /*0018*/ 	.byte	0x04, 0x17
        /*001a*/ 	.short	(.L_11 - .L_10)
.L_10:
        /*001c*/ 	.word	0x00000000
        /*0020*/ 	.short	0x0001
        /*0022*/ 	.short	0x0008
        /*0024*/ 	.byte	0x00, 0xf5, 0x21, 0x00


	//----- nvinfo : EIATTR_KPARAM_INFO
	.align		4
.L_11:
        /*0028*/ 	.byte	0x04, 0x17
        /*002a*/ 	.short	(.L_13 - .L_12)
.L_12:
        /*002c*/ 	.word	0x00000000
        /*0030*/ 	.short	0x0000
        /*0032*/ 	.short	0x0000
        /*0034*/ 	.byte	0x00, 0xf5, 0x21, 0x00


	//----- nvinfo : EIATTR_SPARSE_MMA_MASK
	.align		4
.L_13:
        /*0038*/ 	.byte	0x03, 0x50
        /*003a*/ 	.short	0x0000


	//----- nvinfo : EIATTR_MAXREG_COUNT
	.align		4
        /*003c*/ 	.byte	0x03, 0x1b
        /*003e*/ 	.short	0x00ff


	//----- nvinfo : EIATTR_NUM_BARRIERS
	.align		4
        /*0040*/ 	.byte	0x02, 0x4c
        /*0042*/ 	.byte	0x01
	.zero		1


	//----- nvinfo : EIATTR_MERCURY_ISA_VERSION
	.align		4
        /*0044*/ 	.byte	0x03, 0x5f
        /*0046*/ 	.short	0x0101


	//----- nvinfo : EIATTR_COOP_GROUP_MASK_REGIDS
	.align		4
        /*0048*/ 	.byte	0x04, 0x29
        /*004a*/ 	.short	(.L_15 - .L_14)


	//   ....[0]....
.L_14:
        /*004c*/ 	.word	0xffffffff


	//   ....[1]....
        /*0050*/ 	.word	0xffffffff


	//   ....[2]....
        /*0054*/ 	.word	0xffffffff


	//   ....[3]....
        /*0058*/ 	.word	0xffffffff


	//   ....[4]....
        /*005c*/ 	.word	0xffffffff


	//   ....[5]....
        /*0060*/ 	.word	0xffffffff


	//   ....[6]....
        /*0064*/ 	.word	0xffffffff


	//   ....[7]....
        /*0068*/ 	.word	0xffffffff


	//   ....[8]....
        /*006c*/ 	.word	0xffffffff


	//   ....[9]....
        /*0070*/ 	.word	0xffffffff


	//   ....[10]....
        /*0074*/ 	.word	0xffffffff


	//   ....[11]....
        /*0078*/ 	.word	0xffffffff


	//   ....[12]....
        /*007c*/ 	.word	0xffffffff


	//   ....[13]....
        /*0080*/ 	.word	0xffffffff


	//   ....[14]....
        /*0084*/ 	.word	0xffffffff


	//   ....[15]....
        /*0088*/ 	.word	0xffffffff


	//   ....[16]....
        /*008c*/ 	.word	0xffffffff


	//   ....[17]....
        /*0090*/ 	.word	0xffffffff


	//   ....[18]....
        /*0094*/ 	.word	0xffffffff


	//   ....[19]....
        /*0098*/ 	.word	0xffffffff


	//----- nvinfo : EIATTR_COOP_GROUP_INSTR_OFFSETS
	.align		4
.L_15:
        /*009c*/ 	.byte	0x04, 0x28
        /*009e*/ 	.short	(.L_17 - .L_16)


	//   ....[0]....
.L_16:
        /*00a0*/ 	.word	0x00000b00


	//   ....[1]....
        /*00a4*/ 	.word	0x00000b20


	//   ....[2]....
        /*00a8*/ 	.word	0x00000b60


	//   ....[3]....
        /*00ac*/ 	.word	0x00000b70


	//   ....[4]....
        /*00b0*/ 	.word	0x00000bb0


	//   ....[5]....
        /*00b4*/ 	.word	0x00000bc0


	//   ....[6]....
        /*00b8*/ 	.word	0x00000c00


	//   ....[7]....
        /*00bc*/ 	.word	0x00000c10


	//   ....[8]....
        /*00c0*/ 	.word	0x00000c60


	//   ....[9]....
        /*00c4*/ 	.word	0x00000c70


	//   ....[10]....
        /*00c8*/ 	.word	0x00000e90


	//   ....[11]....
        /*00cc*/ 	.word	0x00000ea0


	//   ....[12]....
        /*00d0*/ 	.word	0x00000ee0


	//   ....[13]....
        /*00d4*/ 	.word	0x00000ef0


	//   ....[14]....
        /*00d8*/ 	.word	0x00000f30


	//   ....[15]....
        /*00dc*/ 	.word	0x00000f40


	//   ....[16]....
        /*00e0*/ 	.word	0x00000f80


	//   ....[17]....
        /*00e4*/ 	.word	0x00000f90


	//   ....[18]....
        /*00e8*/ 	.word	0x00000fd0


	//   ....[19]....
        /*00ec*/ 	.word	0x00000fe0


	//----- nvinfo : EIATTR_VRC_CTA_INIT_COUNT
	.align		4
.L_17:
        /*00f0*/ 	.byte	0x02, 0x4a
	.zero		1
	.zero		1


	//----- nvinfo : EIATTR_EXIT_INSTR_OFFSETS
	.align		4
        /*00f4*/ 	.byte	0x04, 0x1c
        /*00f6*/ 	.short	(.L_19 - .L_18)


	//   ....[0]....
.L_18:
        /*00f8*/ 	.word	0x00000cc0


	//   ....[1]....
        /*00fc*/ 	.word	0x00000d00


	//   ....[2]....
        /*0100*/ 	.word	0x00000dd0


	//   ....[3]....
        /*0104*/ 	.word	0x00000ff0


	//   ....[4]....
        /*0108*/ 	.word	0x00001050


	//----- nvinfo : EIATTR_CRS_STACK_SIZE
	.align		4
.L_19:
        /*010c*/ 	.byte	0x04, 0x1e
        /*010e*/ 	.short	(.L_21 - .L_20)
.L_20:
        /*0110*/ 	.word	0x00000000


	//----- nvinfo : EIATTR_CBANK_PARAM_SIZE
	.align		4
.L_21:
        /*0114*/ 	.byte	0x03, 0x19
        /*0116*/ 	.short	0x0014


	//----- nvinfo : EIATTR_PARAM_CBANK
	.align		4
        /*0118*/ 	.byte	0x04, 0x0a
        /*011a*/ 	.short	(.L_23 - .L_22)
	.align		4
.L_22:
        /*011c*/ 	.word	index@(.nv.constant0.argmax_last_f32)
        /*0120*/ 	.short	0x0380
        /*0122*/ 	.short	0x0014


	//----- nvinfo : EIATTR_SW_WAR
	.align		4
.L_23:
        /*0124*/ 	.byte	0x04, 0x36
        /*0126*/ 	.short	(.L_25 - .L_24)
.L_24:
        /*0128*/ 	.word	0x00000008
.L_25:


//--------------------- .nv.callgraph             --------------------------
	.section	.nv.callgraph,"",@"SHT_CUDA_CALLGRAPH"
	.align	4
	.sectionentsize	8
	.align		4
        /*0000*/ 	.word	0x00000000
	.align		4
        /*0004*/ 	.word	0xffffffff
	.align		4
        /*0008*/ 	.word	0x00000000
	.align		4
        /*000c*/ 	.word	0xfffffffe
	.align		4
        /*0010*/ 	.word	0x00000000
	.align		4
        /*0014*/ 	.word	0xfffffffd
	.align		4
        /*0018*/ 	.word	0x00000000
	.align		4
        /*001c*/ 	.word	0xfffffffc


//--------------------- .text.argmax_last_f32     --------------------------
	.section	.text.argmax_last_f32,"ax",@progbits
	.align	128
        .global         argmax_last_f32
        .type           argmax_last_f32,@function
        .size           argmax_last_f32,(.L_x_11 - argmax_last_f32)
        .other          argmax_last_f32,@"STO_CUDA_ENTRY STV_DEFAULT"
argmax_last_f32:
.text.argmax_last_f32:
[----:B------:R-:W-:Y:S08]  /*0000*/  LDC R1, c[0x0][0x37c] ;  /* 0x0000df00ff017b82 */ /* 0x000ff00000000800 */
[----:B------:R-:W0:Y:S01]  /*0010*/  LDC R4, c[0x0][0x390] ;  /* 0x0000e400ff047b82 */ /* 0x000e220000000800 */
[----:B------:R-:W1:Y:S01]  /*0020*/  S2R R3, SR_TID.X ;  /* 0x0000000000037919 */ /* 0x000e620000002100 */
[----:B------:R-:W2:Y:S01]  /*0030*/  LDCU.64 UR4, c[0x0][0x358] ;  /* 0x00006b00ff0477ac */ /* 0x000ea20008000a00 */
[----:B------:R-:W-:Y:S01]  /*0040*/  BSSY.RECONVERGENT B0, `(.L_x_0) ;  /* 0x000009d000007945 */ /* 0x000fe20003800200 */
[----:B------:R-:W-:Y:S01]  /*0050*/  IMAD.MOV.U32 R27, RZ, RZ, -0x1698967 ;  /* 0xfe967699ff1b7424 */ /* 0x000fe200078e00ff */
[----:B------:R-:W3:Y:S01]  /*0060*/  S2R R2, SR_CTAID.X ;  /* 0x0000000000027919 */ /* 0x000ee20000002500 */
[----:B------:R-:W-:-:S02]  /*0070*/  IMAD.MOV.U32 R25, RZ, RZ, RZ ;  /* 0x000000ffff197224 */ /* 0x000fc400078e00ff */
[----:B------:R-:W4:Y:S01]  /*0080*/  LDC.64 R28, c[0x0][0x388] ;  /* 0x0000e200ff1c7b82 */ /* 0x000f220000000a00 */
[----:B0-----:R-:W-:-:S04]  /*0090*/  SHF.R.S32.HI R5, RZ, 0x1f, R4 ;  /* 0x0000001fff057819 */ /* 0x001fc80000011404 */
[----:B------:R-:W-:-:S04]  /*00a0*/  LEA.HI R5, R5, R4, RZ, 0x2 ;  /* 0x0000000405057211 */ /* 0x000fc800078f10ff */
[----:B------:R-:W-:-:S04]  /*00b0*/  SHF.R.S32.HI R24, RZ, 0x2, R5 ;  /* 0x00000002ff187819 */ /* 0x000fc80000011405 */
[----:B-1----:R-:W-:Y:S01]  /*00c0*/  ISETP.GE.AND P0, PT, R3, R24, PT ;  /* 0x000000180300720c */ /* 0x002fe20003f06270 */
[----:B---3--:R-:W-:-:S04]  /*00d0*/  IMAD R26, R2, R4, RZ ;  /* 0x00000004021a7224 */ /* 0x008fc800078e02ff */
[----:B----4-:R-:W-:-:S08]  /*00e0*/  IMAD.WIDE R28, R26, 0x4, R28 ;  /* 0x000000041a1c7825 */ /* 0x010fd000078e021c */
[----:B--2---:R-:W-:Y:S05]  /*00f0*/  @P0 BRA `(.L_x_1) ;  /* 0x0000000800440947 */ /* 0x004fea0003800000 */
[----:B------:R-:W0:Y:S01]  /*0100*/  LDC R0, c[0x0][0x360] ;  /* 0x0000d800ff007b82 */ /* 0x000e220000000800 */
[----:B------:R-:W-:Y:S01]  /*0110*/  BSSY.RECONVERGENT B1, `(.L_x_2) ;  /* 0x0000075000017945 */ /* 0x000fe20003800200 */
[----:B------:R-:W-:Y:S02]  /*0120*/  IMAD.MOV.U32 R25, RZ, RZ, RZ ;  /* 0x000000ffff197224 */ /* 0x000fe400078e00ff */
[----:B------:R-:W-:Y:S01]  /*0130*/  IMAD.MOV.U32 R27, RZ, RZ, -0x1698967 ;  /* 0xfe967699ff1b7424 */ /* 0x000fe200078e00ff */
[----:B0-----:R-:W0:Y:S01]  /*0140*/  I2F.U32.RP R9, R0 ;  /* 0x0000000000097306 */ /* 0x001e220000209000 */
[----:B------:R-:W-:Y:S01]  /*0150*/  IMAD.IADD R23, R3, 0x1, R0 ;  /* 0x0000000103177824 */ /* 0x000fe200078e0200 */
[----:B------:R-:W-:-:S04]  /*0160*/  ISETP.NE.U32.AND P2, PT, R0, RZ, PT ;  /* 0x000000ff0000720c */ /* 0x000fc80003f45070 */
[----:B------:R-:W-:Y:S02]  /*0170*/  ISETP.GE.U32.AND P0, PT, R23, R24, PT ;  /* 0x000000181700720c */ /* 0x000fe40003f06070 */
[----:B------:R-:W-:Y:S02]  /*0180*/  VIMNMX.U32 R8, PT, PT, R24, R23, !PT ;  /* 0x0000001718087248 */ /* 0x000fe40007fe0000 */
[----:B------:R-:W-:Y:S01]  /*0190*/  SEL R5, RZ, 0x1, P0 ;  /* 0x00000001ff057807 */ /* 0x000fe20000000000 */
[----:B0-----:R-:W0:Y:S02]  /*01a0*/  MUFU.RCP R9, R9 ;  /* 0x0000000900097308 */ /* 0x001e240000001000 */
[----:B0-----:R-:W-:-:S06]  /*01b0*/  VIADD R6, R9, 0xffffffe ;  /* 0x0ffffffe09067836 */ /* 0x001fcc0000000000 */
[----:B------:R0:W1:Y:S02]  /*01c0*/  F2I.FTZ.U32.TRUNC.NTZ R7, R6 ;  /* 0x0000000600077305 */ /* 0x000064000021f000 */
[----:B0-----:R-:W-:Y:S02]  /*01d0*/  IMAD.MOV.U32 R6, RZ, RZ, RZ ;  /* 0x000000ffff067224 */ /* 0x001fe400078e00ff */
[----:B-1----:R-:W-:-:S04]  /*01e0*/  IMAD.MOV R11, RZ, RZ, -R7 ;  /* 0x000000ffff0b7224 */ /* 0x002fc800078e0a07 */
[----:B------:R-:W-:-:S04]  /*01f0*/  IMAD R11, R11, R0, RZ ;  /* 0x000000000b0b7224 */ /* 0x000fc800078e02ff */
[----:B------:R-:W-:Y:S01]  /*0200*/  IMAD.HI.U32 R10, R7, R11, R6 ;  /* 0x0000000b070a7227 */ /* 0x000fe200078e0006 */
[----:B------:R-:W-:-:S05]  /*0210*/  IADD3 R7, PT, PT, R8, -R23, -R5 ;  /* 0x8000001708077210 */ /* 0x000fca0007ffe805 */
[----:B------:R-:W-:-:S04]  /*0220*/  IMAD.HI.U32 R10, R10, R7, RZ ;  /* 0x000000070a0a7227 */ /* 0x000fc800078e00ff */
[----:B------:R-:W-:-:S04]  /*0230*/  IMAD.MOV R6, RZ, RZ, -R10 ;  /* 0x000000ffff067224 */ /* 0x000fc800078e0a0a */
[----:B------:R-:W-:-:S05]  /*0240*/  IMAD R7, R0, R6, R7 ;  /* 0x0000000600077224 */ /* 0x000fca00078e0207 */
[----:B------:R-:W-:-:S13]  /*0250*/  ISETP.GE.U32.AND P0, PT, R7, R0, PT ;  /* 0x000000000700720c */ /* 0x000fda0003f06070 */
[----:B------:R-:W-:Y:S02]  /*0260*/  @P0 IMAD.IADD R7, R7, 0x1, -R0 ;  /* 0x0000000107070824 */ /* 0x000fe400078e0a00 */
[----:B------:R-:W-:-:S03]  /*0270*/  @P0 VIADD R10, R10, 0x1 ;  /* 0x000000010a0a0836 */ /* 0x000fc60000000000 */
[----:B------:R-:W-:-:S13]  /*0280*/  ISETP.GE.U32.AND P1, PT, R7, R0, PT ;  /* 0x000000000700720c */ /* 0x000fda0003f26070 */
[----:B------:R-:W-:Y:S01]  /*0290*/  @P1 VIADD R10, R10, 0x1 ;  /* 0x000000010a0a1836 */ /* 0x000fe20000000000 */
[----:B------:R-:W-:-:S05]  /*02a0*/  @!P2 LOP3.LUT R10, RZ, R0, RZ, 0x33, !PT ;  /* 0x00000000ff0aa212 */ /* 0x000fca00078e33ff */
[----:B------:R-:W-:-:S04]  /*02b0*/  IMAD.IADD R5, R5, 0x1, R10 ;  /* 0x0000000105057824 */ /* 0x000fc800078e020a */
[C---:B------:R-:W-:Y:S01]  /*02c0*/  VIADD R6, R5.reuse, 0x1 ;  /* 0x0000000105067836 */ /* 0x040fe20000000000 */
[----:B------:R-:W-:Y:S01]  /*02d0*/  ISETP.GE.U32.AND P1, PT, R5, 0x3, PT ;  /* 0x000000030500780c */ /* 0x000fe20003f26070 */
[----:B------:R-:W-:-:S03]  /*02e0*/  IMAD.MOV.U32 R5, RZ, RZ, R3 ;  /* 0x000000ffff057224 */ /* 0x000fc600078e0003 */
[----:B------:R-:W-:-:S04]  /*02f0*/  LOP3.LUT R22, R6, 0x3, RZ, 0xc0, !PT ;  /* 0x0000000306167812 */ /* 0x000fc800078ec0ff */
[----:B------:R-:W-:-:S05]  /*0300*/  ISETP.NE.AND P0, PT, R22, RZ, PT ;  /* 0x000000ff1600720c */ /* 0x000fca0003f05270 */
[----:B------:R-:W-:Y:S08]  /*0310*/  @!P1 BRA `(.L_x_3) ;  /* 0x0000000400509947 */ /* 0x000ff00003800000 */
[----:B------:R-:W-:Y:S01]  /*0320*/  IMAD.SHL.U32 R9, R3, 0x4, RZ ;  /* 0x0000000403097824 */ /* 0x000fe200078e00ff */
[----:B------:R-:W-:Y:S01]  /*0330*/  LOP3.LUT R16, R6, 0xfffffffc, RZ, 0xc0, !PT ;  /* 0xfffffffc06107812 */ /* 0x000fe200078ec0ff */
[C---:B------:R-:W-:Y:S02]  /*0340*/  IMAD R6, R0.reuse, 0x2, R3 ;  /* 0x0000000200067824 */ /* 0x040fe400078e0203 */
[C-C-:B------:R-:W-:Y:S02]  /*0350*/  IMAD R20, R0.reuse, 0x8, R9.reuse ;  /* 0x0000000800147824 */ /* 0x140fe400078e0209 */
[C---:B------:R-:W-:Y:S02]  /*0360*/  IMAD R21, R0.reuse, 0xc, R9 ;  /* 0x0000000c00157824 */ /* 0x040fe400078e0209 */
[----:B------:R-:W-:Y:S02]  /*0370*/  IMAD R7, R0, 0x3, R3 ;  /* 0x0000000300077824 */ /* 0x000fe400078e0203 */
[----:B------:R-:W-:-:S02]  /*0380*/  IMAD.MOV.U32 R25, RZ, RZ, RZ ;  /* 0x000000ffff197224 */ /* 0x000fc400078e00ff */
[----:B------:R-:W-:Y:S02]  /*0390*/  IMAD.MOV.U32 R27, RZ, RZ, -0x1698967 ;  /* 0xfe967699ff1b7424 */ /* 0x000fe400078e00ff */
[----:B------:R-:W-:Y:S02]  /*03a0*/  IMAD.MOV.U32 R5, RZ, RZ, R3 ;  /* 0x000000ffff057224 */ /* 0x000fe400078e0003 */
[----:B------:R-:W-:Y:S02]  /*03b0*/  IMAD.MOV R16, RZ, RZ, -R16 ;  /* 0x000000ffff107224 */ /* 0x000fe400078e0a10 */
[----:B------:R-:W-:Y:S02]  /*03c0*/  VIADD R17, R9, 0x1 ;  /* 0x0000000109117836 */ /* 0x000fe40000000000 */
[----:B------:R-:W-:Y:S02]  /*03d0*/  IMAD R18, R0, 0x4, R9 ;  /* 0x0000000400127824 */ /* 0x000fe400078e0209 */
[----:B------:R-:W-:-:S02]  /*03e0*/  IMAD.SHL.U32 R19, R23, 0x4, RZ ;  /* 0x0000000417137824 */ /* 0x000fc400078e00ff */
[----:B------:R-:W-:Y:S02]  /*03f0*/  VIADD R20, R20, 0x1 ;  /* 0x0000000114147836 */ /* 0x000fe40000000000 */
[----:B------:R-:W-:-:S07]  /*0400*/  VIADD R21, R21, 0x1 ;  /* 0x0000000115157836 */ /* 0x000fce0000000000 */
.L_x_4:
[----:B------:R-:W-:-:S06]  /*0410*/  IMAD.WIDE.U32 R14, R5, 0x10, R28 ;  /* 0x00000010050e7825 */ /* 0x000fcc00078e001c */
[----:B------:R-:W2:Y:S01]  /*0420*/  LDG.E.128.CONSTANT R12, desc[UR4][R14.64] ;  /* 0x000000040e0c7981 */ /* 0x000ea2000c1e9d00 */
[----:B------:R-:W-:-:S06]  /*0430*/  IMAD.WIDE.U32 R8, R23, 0x10, R28 ;  /* 0x0000001017087825 */ /* 0x000fcc00078e001c */
[----:B------:R-:W3:Y:S01]  /*0440*/  LDG.E.128.CONSTANT R8, desc[UR4][R8.64] ;  /* 0x0000000408087981 */ /* 0x000ee2000c1e9d00 */
[----:B--2---:R-:W-:-:S04]  /*0450*/  FSETP.GT.AND P3, PT, R12, R27, PT ;  /* 0x0000001b0c00720b */ /* 0x004fc80003f64000 */
[----:B------:R-:W-:-:S04]  /*0460*/  FSEL R12, R12, R27, P3 ;  /* 0x0000001b0c0c7208 */ /* 0x000fc80001800000 */
[----:B------:R-:W-:-:S04]  /*0470*/  FSETP.GT.AND P1, PT, R13, R12, PT ;  /* 0x0000000c0d00720b */ /* 0x000fc80003f24000 */
[----:B------:R-:W-:-:S04]  /*0480*/  FSEL R13, R13, R12, P1 ;  /* 0x0000000c0d0d7208 */ /* 0x000fc80000800000 */
[----:B------:R-:W-:-:S04]  /*0490*/  FSETP.GT.AND P2, PT, R14, R13, PT ;  /* 0x0000000d0e00720b */ /* 0x000fc80003f44000 */
[----:B------:R-:W-:-:S04]  /*04a0*/  FSEL R12, R14, R13, P2 ;  /* 0x0000000d0e0c7208 */ /* 0x000fc80001000000 */
[----:B------:R-:W-:-:S04]  /*04b0*/  FSETP.GT.AND P4, PT, R15, R12, PT ;  /* 0x0000000c0f00720b */ /* 0x000fc80003f84000 */
[----:B------:R-:W-:-:S04]  /*04c0*/  FSEL R13, R15, R12, P4 ;  /* 0x0000000c0f0d7208 */ /* 0x000fc80002000000 */
[----:B---3--:R-:W-:-:S04]  /*04d0*/  FSETP.GT.AND P6, PT, R8, R13, PT ;  /* 0x0000000d0800720b */ /* 0x008fc80003fc4000 */
[----:B------:R-:W-:Y:S01]  /*04e0*/  FSEL R8, R8, R13, P6 ;  /* 0x0000000d08087208 */ /* 0x000fe20003000000 */
[----:B------:R-:W-:-:S06]  /*04f0*/  IMAD.WIDE.U32 R12, R6, 0x10, R28 ;  /* 0x00000010060c7825 */ /* 0x000fcc00078e001c */
[----:B------:R-:W2:Y:S01]  /*0500*/  LDG.E.128.CONSTANT R12, desc[UR4][R12.64] ;  /* 0x000000040c0c7981 */ /* 0x000ea2000c1e9d00 */
[----:B------:R-:W-:Y:S01]  /*0510*/  FSETP.GT.AND P5, PT, R9, R8, PT ;  /* 0x000000080900720b */ /* 0x000fe20003fa4000 */
[----:B------:R-:W-:-:S03]  /*0520*/  @P3 VIADD R25, R17, 0xffffffff ;  /* 0xffffffff11193836 */ /* 0x000fc60000000000 */
[----:B------:R-:W-:-:S04]  /*0530*/  FSEL R9, R9, R8, P5 ;  /* 0x0000000809097208 */ /* 0x000fc80002800000 */
[----:B------:R-:W-:-:S04]  /*0540*/  FSETP.GT.AND P3, PT, R10, R9, PT ;  /* 0x000000090a00720b */ /* 0x000fc80003f64000 */
[----:B------:R-:W-:Y:S02]  /*0550*/  FSEL R10, R10, R9, P3 ;  /* 0x000000090a0a7208 */ /* 0x000fe40001800000 */
[----:B------:R-:W-:Y:S02]  /*0560*/  SEL R25, R17, R25, P1 ;  /* 0x0000001911197207 */ /* 0x000fe40000800000 */
[----:B------:R-:W-:Y:S01]  /*0570*/  FSETP.GT.AND P1, PT, R11, R10, PT ;  /* 0x0000000a0b00720b */ /* 0x000fe20003f24000 */
[----:B------:R-:W-:-:S03]  /*0580*/  @P2 VIADD R25, R17, 0x1 ;  /* 0x0000000111192836 */ /* 0x000fc60000000000 */
[----:B------:R-:W-:Y:S01]  /*0590*/  FSEL R11, R11, R10, P1 ;  /* 0x0000000a0b0b7208 */ /* 0x000fe20000800000 */
[----:B------:R-:W-:-:S03]  /*05a0*/  IMAD.WIDE.U32 R8, R7, 0x10, R28 ;  /* 0x0000001007087825 */ /* 0x000fc600078e001c */
[----:B--2---:R-:W-:-:S04]  /*05b0*/  FSETP.GT.AND P2, PT, R12, R11, PT ;  /* 0x0000000b0c00720b */ /* 0x004fc80003f44000 */
[----:B------:R-:W-:Y:S02]  /*05c0*/  FSEL R12, R12, R11, P2 ;  /* 0x0000000b0c0c7208 */ /* 0x000fe40001000000 */
[----:B------:R-:W2:Y:S01]  /*05d0*/  LDG.E.128.CONSTANT R8, desc[UR4][R8.64] ;  /* 0x0000000408087981 */ /* 0x000ea2000c1e9d00 */
[----:B------:R-:W-:Y:S01]  /*05e0*/  @P4 VIADD R25, R17, 0x2 ;  /* 0x0000000211194836 */ /* 0x000fe20000000000 */
[----:B------:R-:W-:-:S04]  /*05f0*/  FSETP.GT.AND P4, PT, R13, R12, PT ;  /* 0x0000000c0d00720b */ /* 0x000fc80003f84000 */
[----:B------:R-:W-:Y:S02]  /*0600*/  FSEL R13, R13, R12, P4 ;  /* 0x0000000c0d0d7208 */ /* 0x000fe40002000000 */
[----:B------:R-:W-:Y:S02]  /*0610*/  SEL R25, R19, R25, P6 ;  /* 0x0000001913197207 */ /* 0x000fe40003000000 */
[----:B------:R-:W-:Y:S01]  /*0620*/  FSETP.GT.AND P6, PT, R14, R13, PT ;  /* 0x0000000d0e00720b */ /* 0x000fe20003fc4000 */
[----:B------:R-:W-:-:S03]  /*0630*/  @P5 VIADD R25, R18, 0x1 ;  /* 0x0000000112195836 */ /* 0x000fc60000000000 */
[----:B------:R-:W-:-:S04]  /*0640*/  FSEL R14, R14, R13, P6 ;  /* 0x0000000d0e0e7208 */ /* 0x000fc80003000000 */
[----:B------:R-:W-:Y:S01]  /*0650*/  FSETP.GT.AND P5, PT, R15, R14, PT ;  /* 0x0000000e0f00720b */ /* 0x000fe20003fa4000 */
[----:B------:R-:W-:-:S03]  /*0660*/  @P3 VIADD R25, R18, 0x2 ;  /* 0x0000000212193836 */ /* 0x000fc60000000000 */
[----:B------:R-:W-:Y:S01]  /*0670*/  FSEL R15, R15, R14, P5 ;  /* 0x0000000e0f0f7208 */ /* 0x000fe20002800000 */
[----:B------:R-:W-:Y:S02]  /*0680*/  @P1 VIADD R25, R18, 0x3 ;  /* 0x0000000312191836 */ /* 0x000fe40000000000 */
[----:B------:R-:W-:Y:S02]  /*0690*/  @P2 VIADD R25, R20, 0xffffffff ;  /* 0xffffffff14192836 */ /* 0x000fe40000000000 */
[----:B------:R-:W-:Y:S01]  /*06a0*/  VIADD R16, R16, 0x4 ;  /* 0x0000000410107836 */ /* 0x000fe20000000000 */
[C---:B------:R-:W-:Y:S01]  /*06b0*/  IADD3 R5, PT, PT, R0.reuse, R5, R0 ;  /* 0x0000000500057210 */ /* 0x040fe20007ffe000 */
[C---:B------:R-:W-:Y:S02]  /*06c0*/  IMAD R23, R0.reuse, 0x4, R23 ;  /* 0x0000000400177824 */ /* 0x040fe400078e0217 */
[C---:B------:R-:W-:Y:S01]  /*06d0*/  IMAD R6, R0.reuse, 0x4, R6 ;  /* 0x0000000400067824 */ /* 0x040fe200078e0206 */
[C---:B------:R-:W-:Y:S01]  /*06e0*/  IADD3 R5, PT, PT, R0.reuse, R5, R0 ;  /* 0x0000000500057210 */ /* 0x040fe20007ffe000 */
[----:B------:R-:W-:-:S02]  /*06f0*/  IMAD R7, R0, 0x4, R7 ;  /* 0x0000000400077824 */ /* 0x000fc400078e0207 */
[C---:B------:R-:W-:Y:S02]  /*0700*/  IMAD R17, R0.reuse, 0x10, R17 ;  /* 0x0000001000117824 */ /* 0x040fe400078e0211 */
[C---:B------:R-:W-:Y:S02]  /*0710*/  IMAD R19, R0.reuse, 0x10, R19 ;  /* 0x0000001000137824 */ /* 0x040fe400078e0213 */
[----:B------:R-:W-:Y:S01]  /*0720*/  IMAD R18, R0, 0x10, R18 ;  /* 0x0000001000127824 */ /* 0x000fe200078e0212 */
[----:B--2---:R-:W-:-:S04]  /*0730*/  FSETP.GT.AND P3, PT, R8, R15, PT ;  /* 0x0000000f0800720b */ /* 0x004fc80003f64000 */
[----:B------:R-:W-:-:S04]  /*0740*/  FSEL R8, R8, R15, P3 ;  /* 0x0000000f08087208 */ /* 0x000fc80001800000 */
[----:B------:R-:W-:-:S04]  /*0750*/  FSETP.GT.AND P1, PT, R9, R8, PT ;  /* 0x000000080900720b */ /* 0x000fc80003f24000 */
[----:B------:R-:W-:Y:S02]  /*0760*/  FSEL R9, R9, R8, P1 ;  /* 0x0000000809097208 */ /* 0x000fe40000800000 */
[C---:B------:R-:W-:Y:S01]  /*0770*/  SEL R8, R20.reuse, R25, P4 ;  /* 0x0000001914087207 */ /* 0x040fe20002000000 */
[----:B------:R-:W-:Y:S01]  /*0780*/  @P6 VIADD R8, R20, 0x1 ;  /* 0x0000000114086836 */ /* 0x000fe20000000000 */
[-C--:B------:R-:W-:Y:S01]  /*0790*/  FSETP.GT.AND P2, PT, R10, R9.reuse, PT ;  /* 0x000000090a00720b */ /* 0x080fe20003f44000 */
[----:B------:R-:W-:Y:S02]  /*07a0*/  @P5 VIADD R8, R20, 0x2 ;  /* 0x0000000214085836 */ /* 0x000fe40000000000 */
[----:B------:R-:W-:Y:S01]  /*07b0*/  @P3 VIADD R8, R21, 0xffffffff ;  /* 0xffffffff15083836 */ /* 0x000fe20000000000 */
[----:B------:R-:W-:-:S04]  /*07c0*/  FSEL R10, R10, R9, P2 ;  /* 0x000000090a0a7208 */ /* 0x000fc80001000000 */
[----:B------:R-:W-:Y:S02]  /*07d0*/  SEL R25, R21, R8, P1 ;  /* 0x0000000815197207 */ /* 0x000fe40000800000 */
[----:B------:R-:W-:Y:S02]  /*07e0*/  ISETP.NE.AND P1, PT, R16, RZ, PT ;  /* 0x000000ff1000720c */ /* 0x000fe40003f25270 */
[-C--:B------:R-:W-:Y:S01]  /*07f0*/  FSETP.GT.AND P4, PT, R11, R10.reuse, PT ;  /* 0x0000000a0b00720b */ /* 0x080fe20003f84000 */
[----:B------:R-:W-:Y:S02]  /*0800*/  @P2 VIADD R25, R21, 0x1 ;  /* 0x0000000115192836 */ /* 0x000fe40000000000 */
[----:B------:R-:W-:Y:S01]  /*0810*/  IMAD R20, R0, 0x10, R20 ;  /* 0x0000001000147824 */ /* 0x000fe200078e0214 */
[----:B------:R-:W-:-:S09]  /*0820*/  FSEL R27, R11, R10, P4 ;  /* 0x0000000a0b1b7208 */ /* 0x000fd20002000000 */
[----:B------:R-:W-:Y:S02]  /*0830*/  @P4 VIADD R25, R21, 0x2 ;  /* 0x0000000215194836 */ /* 0x000fe40000000000 */
[----:B------:R-:W-:Y:S01]  /*0840*/  IMAD R21, R0, 0x10, R21 ;  /* 0x0000001000157824 */ /* 0x000fe200078e0215 */
[----:B------:R-:W-:Y:S06]  /*0850*/  @P1 BRA `(.L_x_4) ;  /* 0xfffffff800ec1947 */ /* 0x000fec000383ffff */
.L_x_3:
[----:B------:R-:W-:Y:S05]  /*0860*/  BSYNC.RECONVERGENT B1 ;  /* 0x0000000000017941 */ /* 0x000fea0003800200 */
.L_x_2:
[----:B------:R-:W-:Y:S05]  /*0870*/  @!P0 BRA `(.L_x_1) ;  /* 0x0000000000648947 */ /* 0x000fea0003800000 */
[----:B------:R-:W0:Y:S01]  /*0880*/  LDCU.64 UR6, c[0x0][0x388] ;  /* 0x00007100ff0677ac */ /* 0x000e220008000a00 */
[----:B------:R-:W-:-:S04]  /*0890*/  IMAD.WIDE R6, R26, 0x4, RZ ;  /* 0x000000041a067825 */ /* 0x000fc800078e02ff */
[----:B------:R-:W-:Y:S02]  /*08a0*/  IMAD.MOV R22, RZ, RZ, -R22 ;  /* 0x000000ffff167224 */ /* 0x000fe400078e0a16 */
[C---:B------:R-:W-:Y:S01]  /*08b0*/  IMAD.WIDE.U32 R6, R5.reuse, 0x10, R6 ;  /* 0x0000001005067825 */ /* 0x040fe200078e0006 */
[----:B------:R-:W-:Y:S02]  /*08c0*/  LEA R5, R5, 0x1, 0x2 ;  /* 0x0000000105057811 */ /* 0x000fe400078e10ff */
[----:B0-----:R-:W-:-:S04]  /*08d0*/  IADD3 R6, P0, PT, R6, UR6, RZ ;  /* 0x0000000606067c10 */ /* 0x001fc8000ff1e0ff */
[----:B------:R-:W-:-:S09]  /*08e0*/  IADD3.X R7, PT, PT, R7, UR7, RZ, P0, !PT ;  /* 0x0000000707077c10 */ /* 0x000fd200087fe4ff */
.L_x_5:
[----:B------:R0:W2:Y:S01]  /*08f0*/  LDG.E.128.CONSTANT R8, desc[UR4][R6.64] ;  /* 0x0000000406087981 */ /* 0x0000a2000c1e9d00 */
[----:B------:R-:W-:Y:S02]  /*0900*/  VIADD R22, R22, 0x1 ;  /* 0x0000000116167836 */ /* 0x000fe40000000000 */
[----:B0-----:R-:W-:Y:S01]  /*0910*/  IMAD.WIDE.U32 R6, R0, 0x10, R6 ;  /* 0x0000001000067825 */ /* 0x001fe200078e0006 */
[----:B--2---:R-:W-:-:S04]  /*0920*/  FSETP.GT.AND P0, PT, R8, R27, PT ;  /* 0x0000001b0800720b */ /* 0x004fc80003f04000 */
[----:B------:R-:W-:-:S04]  /*0930*/  FSEL R8, R8, R27, P0 ;  /* 0x0000001b08087208 */ /* 0x000fc80000000000 */
[----:B------:R-:W-:-:S04]  /*0940*/  FSETP.GT.AND P1, PT, R9, R8, PT ;  /* 0x000000080900720b */ /* 0x000fc80003f24000 */
[----:B------:R-:W-:Y:S01]  /*0950*/  FSEL R9, R9, R8, P1 ;  /* 0x0000000809097208 */ /* 0x000fe20000800000 */
[C---:B------:R-:W-:Y:S01]  /*0960*/  @P0 VIADD R25, R5.reuse, 0xffffffff ;  /* 0xffffffff05190836 */ /* 0x040fe20000000000 */
[----:B------:R-:W-:Y:S02]  /*0970*/  ISETP.NE.AND P0, PT, R22, RZ, PT ;  /* 0x000000ff1600720c */ /* 0x000fe40003f05270 */
[C---:B------:R-:W-:Y:S02]  /*0980*/  FSETP.GT.AND P2, PT, R10.reuse, R9, PT ;  /* 0x000000090a00720b */ /* 0x040fe40003f44000 */
[----:B------:R-:W-:Y:S02]  /*0990*/  SEL R25, R5, R25, P1 ;  /* 0x0000001905197207 */ /* 0x000fe40000800000 */
[----:B------:R-:W-:-:S04]  /*09a0*/  FSEL R10, R10, R9, P2 ;  /* 0x000000090a0a7208 */ /* 0x000fc80001000000 */
[----:B------:R-:W-:-:S04]  /*09b0*/  FSETP.GT.AND P3, PT, R11, R10, PT ;  /* 0x0000000a0b00720b */ /* 0x000fc80003f64000 */
[----:B------:R-:W-:Y:S01]  /*09c0*/  FSEL R27, R11, R10, P3 ;  /* 0x0000000a0b1b7208 */ /* 0x000fe20001800000 */
[----:B------:R-:W-:-:S08]  /*09d0*/  @P2 VIADD R25, R5, 0x1 ;  /* 0x0000000105192836 */ /* 0x000fd00000000000 */
[----:B------:R-:W-:Y:S02]  /*09e0*/  @P3 VIADD R25, R5, 0x2 ;  /* 0x0000000205193836 */ /* 0x000fe40000000000 */
[----:B------:R-:W-:Y:S01]  /*09f0*/  IMAD R5, R0, 0x4, R5 ;  /* 0x0000000400057824 */ /* 0x000fe200078e0205 */
[----:B------:R-:W-:Y:S06]  /*0a00*/  @P0 BRA `(.L_x_5) ;  /* 0xfffffffc00b80947 */ /* 0x000fec000383ffff */
.L_x_1:
[----:B------:R-:W-:Y:S05]  /*0a10*/  BSYNC.RECONVERGENT B0 ;  /* 0x0000000000007941 */ /* 0x000fea0003800200 */
.L_x_0:
[----:B------:R-:W-:Y:S01]  /*0a20*/  IMAD R5, R24, 0x4, R3 ;  /* 0x0000000418057824 */ /* 0x000fe200078e0203 */
[----:B------:R-:W-:Y:S04]  /*0a30*/  BSSY.RECONVERGENT B0, `(.L_x_6) ;  /* 0x000000c000007945 */ /* 0x000fe80003800200 */
[----:B------:R-:W-:-:S13]  /*0a40*/  ISETP.GE.AND P0, PT, R5, R4, PT ;  /* 0x000000040500720c */ /* 0x000fda0003f06270 */
[----:B------:R-:W-:Y:S05]  /*0a50*/  @P0 BRA `(.L_x_7) ;  /* 0x0000000000240947 */ /* 0x000fea0003800000 */
[----:B------:R-:W0:Y:S02]  /*0a60*/  LDC R0, c[0x0][0x360] ;  /* 0x0000d800ff007b82 */ /* 0x000e240000000800 */
.L_x_8:
[----:B------:R-:W-:-:S06]  /*0a70*/  IMAD.WIDE R6, R5, 0x4, R28 ;  /* 0x0000000405067825 */ /* 0x000fcc00078e021c */
[----:B------:R-:W2:Y:S02]  /*0a80*/  LDG.E.CONSTANT R6, desc[UR4][R6.64] ;  /* 0x0000000406067981 */ /* 0x000ea4000c1e9900 */
[----:B--2---:R-:W-:-:S04]  /*0a90*/  FSETP.GT.AND P0, PT, R6, R27, PT ;  /* 0x0000001b0600720b */ /* 0x004fc80003f04000 */
[----:B------:R-:W-:Y:S01]  /*0aa0*/  SEL R25, R5, R25, P0 ;  /* 0x0000001905197207 */ /* 0x000fe20000000000 */
[----:B0-----:R-:W-:Y:S01]  /*0ab0*/  IMAD.IADD R5, R0, 0x1, R5 ;  /* 0x0000000100057824 */ /* 0x001fe200078e0205 */
[----:B------:R-:W-:-:S04]  /*0ac0*/  FSEL R27, R6, R27, P0 ;  /* 0x0000001b061b7208 */ /* 0x000fc80000000000 */
[----:B------:R-:W-:-:S13]  /*0ad0*/  ISETP.GE.AND P1, PT, R5, R4, PT ;  /* 0x000000040500720c */ /* 0x000fda0003f26270 */
[----:B------:R-:W-:Y:S05]  /*0ae0*/  @!P1 BRA `(.L_x_8) ;  /* 0xfffffffc00e09947 */ /* 0x000fea000383ffff */
.L_x_7:
[----:B------:R-:W-:Y:S05]  /*0af0*/  BSYNC.RECONVERGENT B0 ;  /* 0x0000000000007941 */ /* 0x000fea0003800200 */
.L_x_6:
[----:B------:R-:W0:Y:S01]  /*0b00*/  SHFL.BFLY PT, R0, R27, 0x10, 0x1f ;  /* 0x0e001f001b007f89 */ /* 0x000e2200000e0000 */
[----:B------:R-:W1:Y:S03]  /*0b10*/  LDC R10, c[0x0][0x360] ;  /* 0x0000d800ff0a7b82 */ /* 0x000e660000000800 */
[----:B------:R-:W2:Y:S01]  /*0b20*/  SHFL.BFLY PT, R4, R25, 0x10, 0x1f ;  /* 0x0e001f0019047f89 */ /* 0x000ea200000e0000 */
[----:B0-----:R-:W-:-:S04]  /*0b30*/  FSETP.GEU.AND P0, PT, R27, R0, PT ;  /* 0x000000001b00720b */ /* 0x001fc80003f0e000 */
[----:B------:R-:W-:Y:S02]  /*0b40*/  FSEL R0, R0, R27, !P0 ;  /* 0x0000001b00007208 */ /* 0x000fe40004000000 */
[----:B--2---:R-:W-:-:S03]  /*0b50*/  SEL R4, R4, R25, !P0 ;  /* 0x0000001904047207 */ /* 0x004fc60004000000 */
[----:B------:R-:W0:Y:S04]  /*0b60*/  SHFL.BFLY PT, R5, R0, 0x8, 0x1f ;  /* 0x0d001f0000057f89 */ /* 0x000e2800000e0000 */
        /* <DEDUP_REMOVED lines=13> */
[----:B--2---:R-:W-:Y:S02]  /*0c40*/  SEL R11, R11, R8, !P0 ;  /* 0x000000080b0b7207 */ /* 0x004fe40004000000 */
[----:B-1----:R-:W-:Y:S01]  /*0c50*/  ISETP.GT.U32.AND P0, PT, R10, 0x3f, PT ;  /* 0x0000003f0a00780c */ /* 0x002fe20003f04070 */
[----:B------:R-:W0:Y:S04]  /*0c60*/  SHFL.BFLY PT, R0, R9, 0x1, 0x1f ;  /* 0x0c201f0009007f89 */ /* 0x000e2800000e0000 */
[----:B------:R-:W1:Y:S01]  /*0c70*/  SHFL.BFLY PT, R4, R11, 0x1, 0x1f ;  /* 0x0c201f000b047f89 */ /* 0x000e6200000e0000 */
[----:B0-----:R-:W-:-:S04]  /*0c80*/  FSETP.GEU.AND P1, PT, R9, R0, PT ;  /* 0x000000000900720b */ /* 0x001fc80003f2e000 */
[----:B-1----:R-:W-:-:S03]  /*0c90*/  SEL R13, R4, R11, !P1 ;  /* 0x0000000b040d7207 */ /* 0x002fc60004800000 */
[----:B------:R-:W-:Y:S06]  /*0ca0*/  @P0 BRA `(.L_x_9) ;  /* 0x0000000000180947 */ /* 0x000fec0003800000 */
[----:B------:R-:W-:-:S13]  /*0cb0*/  ISETP.NE.AND P0, PT, R3, RZ, PT ;  /* 0x000000ff0300720c */ /* 0x000fda0003f05270 */
[----:B------:R-:W-:Y:S05]  /*0cc0*/  @P0 EXIT ;  /* 0x000000000000094d */ /* 0x000fea0003800000 */
[----:B------:R-:W0:Y:S02]  /*0cd0*/  LDC.64 R4, c[0x0][0x380] ;  /* 0x0000e000ff047b82 */ /* 0x000e240000000a00 */
[----:B0-----:R-:W-:-:S05]  /*0ce0*/  IMAD.WIDE.U32 R2, R2, 0x4, R4 ;  /* 0x0000000402027825 */ /* 0x001fca00078e0004 */
[----:B------:R-:W-:Y:S01]  /*0cf0*/  STG.E desc[UR4][R2.64], R13 ;  /* 0x0000000d02007986 */ /* 0x000fe2000c101904 */
[----:B------:R-:W-:Y:S05]  /*0d00*/  EXIT ;  /* 0x000000000000794d */ /* 0x000fea0003800000 */
.L_x_9:
[----:B------:R-:W-:-:S13]  /*0d10*/  LOP3.LUT P0, R5, R3, 0x1f, RZ, 0xc0, !PT ;  /* 0x0000001f03057812 */ /* 0x000fda000780c0ff */
[----:B------:R-:W0:Y:S01]  /*0d20*/  @!P0 S2R R7, SR_CgaCtaId ;  /* 0x0000000000078919 */ /* 0x000e220000008800 */
[----:B------:R-:W-:-:S04]  /*0d30*/  @!P0 MOV R4, 0x400 ;  /* 0x0000040000048802 */ /* 0x000fc80000000f00 */
[----:B0-----:R-:W-:Y:S02]  /*0d40*/  @!P0 LEA R6, R7, R4, 0x18 ;  /* 0x0000000407068211 */ /* 0x001fe400078ec0ff */
[----:B------:R-:W-:Y:S02]  /*0d50*/  SHF.R.U32.HI R4, RZ, 0x5, R10 ;  /* 0x00000005ff047819 */ /* 0x000fe4000001160a */
[C---:B------:R-:W-:Y:S02]  /*0d60*/  @!P0 LEA.HI R7, R3.reuse, R6, RZ, 0x1d ;  /* 0x0000000603078211 */ /* 0x040fe400078fe8ff */
[----:B------:R-:W-:Y:S02]  /*0d70*/  FSEL R6, R0, R9, !P1 ;  /* 0x0000000900067208 */ /* 0x000fe40004800000 */
[----:B------:R-:W-:Y:S01]  /*0d80*/  ISETP.GT.U32.AND P1, PT, R3, 0x1f, PT ;  /* 0x0000001f0300780c */ /* 0x000fe20003f24070 */
[----:B------:R-:W-:Y:S02]  /*0d90*/  @!P0 IMAD R0, R4, 0x4, R7 ;  /* 0x0000000404008824 */ /* 0x000fe400078e0207 */
[----:B------:R0:W-:Y:S04]  /*0da0*/  @!P0 STS [R7], R6 ;  /* 0x0000000607008388 */ /* 0x0001e80000000800 */
[----:B------:R0:W-:Y:S01]  /*0db0*/  @!P0 STS [R0], R13 ;  /* 0x0000000d00008388 */ /* 0x0001e20000000800 */
[----:B------:R-:W-:Y:S06]  /*0dc0*/  BAR.SYNC.DEFER_BLOCKING 0x0 ;  /* 0x0000000000007b1d */ /* 0x000fec0000010000 */
[----:B------:R-:W-:Y:S05]  /*0dd0*/  @P1 EXIT ;  /* 0x000000000000194d */ /* 0x000fea0003800000 */
[----:B------:R-:W-:Y:S01]  /*0de0*/  ISETP.GE.U32.AND P0, PT, R5, R4, PT ;  /* 0x000000040500720c */ /* 0x000fe20003f06070 */
[----:B0-----:R-:W-:Y:S01]  /*0df0*/  IMAD.MOV.U32 R6, RZ, RZ, -0x1698967 ;  /* 0xfe967699ff067424 */ /* 0x001fe200078e00ff */
[----:B------:R-:W-:-:S11]  /*0e00*/  ISETP.NE.AND P1, PT, R3, RZ, PT ;  /* 0x000000ff0300720c */ /* 0x000fd60003f25270 */
[----:B------:R-:W0:Y:S01]  /*0e10*/  @!P0 S2R R7, SR_CgaCtaId ;  /* 0x0000000000078919 */ /* 0x000e220000008800 */
[----:B------:R-:W-:-:S04]  /*0e20*/  @!P0 MOV R0, 0x400 ;  /* 0x0000040000008802 */ /* 0x000fc80000000f00 */
[----:B0-----:R-:W-:-:S05]  /*0e30*/  @!P0 LEA R0, R7, R0, 0x18 ;  /* 0x0000000007008211 */ /* 0x001fca00078ec0ff */
[----:B------:R-:W-:Y:S02]  /*0e40*/  @!P0 IMAD R5, R5, 0x4, R0 ;  /* 0x0000000405058824 */ /* 0x000fe400078e0200 */
[----:B------:R-:W-:Y:S02]  /*0e50*/  IMAD.MOV.U32 R0, RZ, RZ, RZ ;  /* 0x000000ffff007224 */ /* 0x000fe400078e00ff */
[----:B------:R-:W-:Y:S01]  /*0e60*/  @!P0 IMAD R4, R4, 0x4, R5 ;  /* 0x0000000404048824 */ /* 0x000fe200078e0205 */
[----:B------:R-:W0:Y:S04]  /*0e70*/  @!P0 LDS R6, [R5] ;  /* 0x0000000005068984 */ /* 0x000e280000000800 */
[----:B------:R-:W1:Y:S04]  /*0e80*/  @!P0 LDS R0, [R4] ;  /* 0x0000000004008984 */ /* 0x000e680000000800 */
[----:B0-----:R-:W0:Y:S04]  /*0e90*/  SHFL.BFLY PT, R7, R6, 0x10, 0x1f ;  /* 0x0e001f0006077f89 */ /* 0x001e2800000e0000 */
[----:B-1----:R-:W1:Y:S01]  /*0ea0*/  SHFL.BFLY PT, R9, R0, 0x10, 0x1f ;  /* 0x0e001f0000097f89 */ /* 0x002e6200000e0000 */
[----:B0-----:R-:W-:-:S04]  /*0eb0*/  FSETP.GEU.AND P0, PT, R6, R7, PT ;  /* 0x000000070600720b */ /* 0x001fc80003f0e000 */
[----:B------:R-:W-:Y:S02]  /*0ec0*/  FSEL R7, R7, R6, !P0 ;  /* 0x0000000607077208 */ /* 0x000fe40004000000 */
[----:B-1----:R-:W-:-:S03]  /*0ed0*/  SEL R9, R9, R0, !P0 ;  /* 0x0000000009097207 */ /* 0x002fc60004000000 */
[----:B------:R-:W0:Y:S04]  /*0ee0*/  SHFL.BFLY PT, R8, R7, 0x8, 0x1f ;  /* 0x0d001f0007087f89 */ /* 0x000e2800000e0000 */
[----:B------:R-:W1:Y:S01]  /*0ef0*/  SHFL.BFLY PT, R10, R9, 0x8, 0x1f ;  /* 0x0d001f00090a7f89 */ /* 0x000e6200000e0000 */
        /* <DEDUP_REMOVED lines=13> */
[----:B------:R0:W1:Y:S04]  /*0fd0*/  SHFL.BFLY PT, R6, R3, 0x1, 0x1f ;  /* 0x0c201f0003067f89 */ /* 0x00006800000e0000 */
[----:B------:R0:W2:Y:S01]  /*0fe0*/  SHFL.BFLY PT, R7, R0, 0x1, 0x1f ;  /* 0x0c201f0000077f89 */ /* 0x0000a200000e0000 */
[----:B------:R-:W-:Y:S05]  /*0ff0*/  @P1 EXIT ;  /* 0x000000000000194d */ /* 0x000fea0003800000 */
[----:B------:R-:W3:Y:S01]  /*1000*/  LDC.64 R4, c[0x0][0x380] ;  /* 0x0000e000ff047b82 */ /* 0x000ee20000000a00 */
[----:B-1----:R-:W-:-:S04]  /*1010*/  FSETP.GEU.AND P0, PT, R3, R6, PT ;  /* 0x000000060300720b */ /* 0x002fc80003f0e000 */
[----:B--2---:R-:W-:Y:S01]  /*1020*/  SEL R7, R7, R0, !P0 ;  /* 0x0000000007077207 */ /* 0x004fe20004000000 */
[----:B---3--:R-:W-:-:S05]  /*1030*/  IMAD.WIDE.U32 R4, R2, 0x4, R4 ;  /* 0x0000000402047825 */ /* 0x008fca00078e0004 */
[----:B------:R-:W-:Y:S01]  /*1040*/  STG.E desc[UR4][R4.64], R7 ;  /* 0x0000000704007986 */ /* 0x000fe2000c101904 */
[----:B------:R-:W-:Y:S05]  /*1050*/  EXIT ;  /* 0x000000000000794d */ /* 0x000fea0003800000 */
.L_x_10:
[----:B------:R-:W-:-:S00]  /*1060*/  BRA `(.L_x_10) ;  /* 0xfffffffc00fc7947 */ /* 0x000fc0000383ffff */
[----:B------:R-:W-:-:S00]  /*1070*/  NOP ;  /* 0x0000000000007918 */ /* 0x000fc00000000000 */
        /* <DEDUP_REMOVED lines=8> */
.L_x_11:


//--------------------- .nv.shared.argmax_last_f32 --------------------------
	.section	.nv.shared.argmax_last_f32,"aw",@nobits
	.sectionflags	@""
	.align	16
	.zero		1024


//--------------------- .nv.shared.reserved.0     --------------------------
	.section	.nv.shared.reserved.0,"aw",@nobits
	.weak		__nv_reservedSMEM_offset_0_alias
	.size		__nv_reservedSMEM_offset_0_alias, 0, 64
	.other		__nv_reservedSMEM_offset_0_alias,@"STO_CUDA_RESERVED_SHARED STV_DEFAULT"
__nv_reservedSMEM_offset_0_alias:
	.zero		0
	.zero		64


//--------------------- .nv.constant0.argmax_last_f32 --------------------------
	.section	.nv.constant0.argmax_last_f32,"a",@progbits
	.sectionflags	@""
	.align	4
.nv.constant0.argmax_last_f32:
	.zero		916


//--------------------- SYMBOLS --------------------------

	.type		.nv.reservedSmem.offset0,@object
	.size		.nv.reservedSmem.offset0,0x4
	.type		.nv.reservedSmem.cap,@object
	.size		.nv.reservedSmem.cap,0x4
